//
// Generated by NVIDIA NVVM Compiler
//
// Compiler Build ID: CL-36424714
// Cuda compilation tools, release 13.0, V13.0.88
// Based on NVVM 20.0.0
//

.version 9.0
.target sm_100
.address_size 64

	// .globl	_Z21convolution1d_channelPfS_S_iiiiiii

.visible .entry _Z21convolution1d_channelPfS_S_iiiiiii(
	.param .u64 .ptr .align 1 _Z21convolution1d_channelPfS_S_iiiiiii_param_0,
	.param .u64 .ptr .align 1 _Z21convolution1d_channelPfS_S_iiiiiii_param_1,
	.param .u64 .ptr .align 1 _Z21convolution1d_channelPfS_S_iiiiiii_param_2,
	.param .u32 _Z21convolution1d_channelPfS_S_iiiiiii_param_3,
	.param .u32 _Z21convolution1d_channelPfS_S_iiiiiii_param_4,
	.param .u32 _Z21convolution1d_channelPfS_S_iiiiiii_param_5,
	.param .u32 _Z21convolution1d_channelPfS_S_iiiiiii_param_6,
	.param .u32 _Z21convolution1d_channelPfS_S_iiiiiii_param_7,
	.param .u32 _Z21convolution1d_channelPfS_S_iiiiiii_param_8,
	.param .u32 _Z21convolution1d_channelPfS_S_iiiiiii_param_9
)
{
	.reg .pred 	%p<14>;
	.reg .b32 	%r<17>;
	.reg .b32 	%f<5>;
	.reg .b64 	%rd<13>;

	ld.param.u64 	%rd1, [_Z21convolution1d_channelPfS_S_iiiiiii_param_0];
	ld.param.u64 	%rd2, [_Z21convolution1d_channelPfS_S_iiiiiii_param_1];
	ld.param.u64 	%rd3, [_Z21convolution1d_channelPfS_S_iiiiiii_param_2];
	ld.param.u32 	%r9, [_Z21convolution1d_channelPfS_S_iiiiiii_param_3];
	ld.param.u32 	%r10, [_Z21convolution1d_channelPfS_S_iiiiiii_param_4];
	ld.param.u32 	%r6, [_Z21convolution1d_channelPfS_S_iiiiiii_param_5];
	ld.param.u32 	%r7, [_Z21convolution1d_channelPfS_S_iiiiiii_param_6];
	ld.param.u32 	%r11, [_Z21convolution1d_channelPfS_S_iiiiiii_param_7];
	ld.param.u32 	%r12, [_Z21convolution1d_channelPfS_S_iiiiiii_param_8];
	ld.param.u32 	%r8, [_Z21convolution1d_channelPfS_S_iiiiiii_param_9];
	mov.u32 	%r1, %tid.x;
	mov.u32 	%r2, %tid.y;
	mov.u32 	%r3, %ctaid.x;
	mov.u32 	%r4, %ctaid.y;
	sub.s32 	%r13, %r3, %r12;
	mad.lo.s32 	%r5, %r11, %r1, %r13;
	setp.lt.s32 	%p1, %r4, %r10;
	setp.lt.s32 	%p2, %r3, %r8;
	and.pred  	%p3, %p1, %p2;
	setp.lt.s32 	%p4, %r2, %r9;
	and.pred  	%p5, %p4, %p3;
	setp.lt.s32 	%p6, %r1, %r7;
	and.pred  	%p7, %p6, %p5;
	setp.gt.s32 	%p8, %r5, -1;
	setp.lt.s32 	%p9, %r5, %r6;
	and.pred  	%p10, %p8, %p9;
	and.pred  	%p12, %p7, %p10;
	not.pred 	%p13, %p12;
	@%p13 bra 	$L__BB0_2;
	cvta.to.global.u64 	%rd4, %rd1;
	cvta.to.global.u64 	%rd5, %rd2;
	cvta.to.global.u64 	%rd6, %rd3;
	mad.lo.s32 	%r14, %r8, %r4, %r3;
	mul.wide.u32 	%rd7, %r14, 4;
	add.s64 	%rd8, %rd6, %rd7;
	mad.lo.s32 	%r15, %r6, %r2, %r5;
	mul.wide.s32 	%rd9, %r15, 4;
	add.s64 	%rd10, %rd4, %rd9;
	ld.global.f32 	%f1, [%rd10];
	mad.lo.s32 	%r16, %r7, %r4, %r1;
	mul.wide.u32 	%rd11, %r16, 4;
	add.s64 	%rd12, %rd5, %rd11;
	ld.global.f32 	%f2, [%rd12];
	mul.f32 	%f3, %f1, %f2;
	atom.global.add.f32 	%f4, [%rd8], %f3;
$L__BB0_2:
	ret;

}


// ===== COMPILED SASS (sm_100) =====

	.target	sm_100

	.elftype	@"ET_EXEC"


//--------------------- .note.nv.tkinfo           --------------------------
	.section	.note.nv.tkinfo,"",@"SHT_NOTE"
	.sectionflags	@"SHF_NOTE_NV_TKINFO"
	.tkinfo
        /*0018*/ 	.word	0x00000002
        /*0030*/ 	.string	""
        /*0030*/ 	.string	"ptxas"
        /*0030*/ 	.string	"Cuda compilation tools, release 13.0, V13.0.88"
        /*0030*/ 	.string	"Build cuda_13.0.r13.0/compiler.36424714_0"
        /*0030*/ 	.string	"-arch sm_100 -m 64 "



//--------------------- .note.nv.cuinfo           --------------------------
	.section	.note.nv.cuinfo,"",@"SHT_NOTE"
	.sectionflags	@"SHF_NOTE_NV_CUINFO"
        /*0018*/ 	.short	0x0002
        /*001a*/ 	.short	0x0064
        /*001c*/ 	.short	0x0082
	.zero		2


//--------------------- .nv.info                  --------------------------
	.section	.nv.info,"",@"SHT_CUDA_INFO"
	.align	4


	//----- nvinfo : EIATTR_REGCOUNT
	.align		4
        /*0000*/ 	.byte	0x04, 0x2f
        /*0002*/ 	.short	(.L_1 - .L_0)
	.align		4
.L_0:
        /*0004*/ 	.word	index@(_Z21convolution1d_channelPfS_S_iiiiiii)
        /*0008*/ 	.word	0x00000010


	//----- nvinfo : EIATTR_FRAME_SIZE
	.align		4
.L_1:
        /*000c*/ 	.byte	0x04, 0x11
        /*000e*/ 	.short	(.L_3 - .L_2)
	.align		4
.L_2:
        /*0010*/ 	.word	index@(_Z21convolution1d_channelPfS_S_iiiiiii)
        /*0014*/ 	.word	0x00000000


	//----- nvinfo : EIATTR_MIN_STACK_SIZE
	.align		4
.L_3:
        /*0018*/ 	.byte	0x04, 0x12
        /*001a*/ 	.short	(.L_5 - .L_4)
	.align		4
.L_4:
        /*001c*/ 	.word	index@(_Z21convolution1d_channelPfS_S_iiiiiii)
        /*0020*/ 	.word	0x00000000
.L_5:


//--------------------- .nv.compat                --------------------------
	.section	.nv.compat,"",@"SHT_CUDA_COMPAT_INFO"
	.align	4
        /*0000*/ 	.byte	0x02, 0x09, 0x00, 0x00, 0x02, 0x02, 0x01, 0x00, 0x02, 0x05, 0x05, 0x00, 0x03, 0x07, 0x01, 0x01
        /*0010*/ 	.byte	0x02, 0x03, 0x00, 0x00, 0x02, 0x06, 0x01, 0x00, 0x04, 0x0b, 0x08, 0x00, 0x09, 0x00, 0x00, 0x00
        /*0020*/ 	.byte	0x00, 0x00, 0x00, 0x00


//--------------------- .nv.info._Z21convolution1d_channelPfS_S_iiiiiii --------------------------
	.section	.nv.info._Z21convolution1d_channelPfS_S_iiiiiii,"",@"SHT_CUDA_INFO"
	.sectionflags	@""
	.align	4


	//----- nvinfo : EIATTR_CUDA_API_VERSION
	.align		4
        /*0000*/ 	.byte	0x04, 0x37
        /*0002*/ 	.short	(.L_7 - .L_6)
.L_6:
        /*0004*/ 	.word	0x00000082


	//----- nvinfo : EIATTR_KPARAM_INFO
	.align		4
.L_7:
        /*0008*/ 	.byte	0x04, 0x17
        /*000a*/ 	.short	(.L_9 - .L_8)
.L_8:
        /*000c*/ 	.word	0x00000000
        /*0010*/ 	.short	0x0009
        /*0012*/ 	.short	0x0030
        /*0014*/ 	.byte	0x00, 0xf0, 0x11, 0x00


	//----- nvinfo : EIATTR_KPARAM_INFO
	.align		4
.L_9:
        /*0018*/ 	.byte	0x04, 0x17
        /*001a*/ 	.short	(.L_11 - .L_10)
.L_10:
        /*001c*/ 	.word	0x00000000
        /*0020*/ 	.short	0x0008
        /*0022*/ 	.short	0x002c
        /*0024*/ 	.byte	0x00, 0xf0, 0x11, 0x00


	//----- nvinfo : EIATTR_KPARAM_INFO
	.align		4
.L_11:
        /*0028*/ 	.byte	0x04, 0x17
        /*002a*/ 	.short	(.L_13 - .L_12)
.L_12:
        /*002c*/ 	.word	0x00000000
        /*0030*/ 	.short	0x0007
        /*0032*/ 	.short	0x0028
        /*0034*/ 	.byte	0x00, 0xf0, 0x11, 0x00


	//----- nvinfo : EIATTR_KPARAM_INFO
	.align		4
.L_13:
        /*0038*/ 	.byte	0x04, 0x17
        /*003a*/ 	.short	(.L_15 - .L_14)
.L_14:
        /*003c*/ 	.word	0x00000000
        /*0040*/ 	.short	0x0006
        /*0042*/ 	.short	0x0024
        /*0044*/ 	.byte	0x00, 0xf0, 0x11, 0x00


	//----- nvinfo : EIATTR_KPARAM_INFO
	.align		4
.L_15:
        /*0048*/ 	.byte	0x04, 0x17
        /*004a*/ 	.short	(.L_17 - .L_16)
.L_16:
        /*004c*/ 	.word	0x00000000
        /*0050*/ 	.short	0x0005
        /*0052*/ 	.short	0x0020
        /*0054*/ 	.byte	0x00, 0xf0, 0x11, 0x00


	//----- nvinfo : EIATTR_KPARAM_INFO
	.align		4
.L_17:
        /*0058*/ 	.byte	0x04, 0x17
        /*005a*/ 	.short	(.L_19 - .L_18)
.L_18:
        /*005c*/ 	.word	0x00000000
        /*0060*/ 	.short	0x0004
        /*0062*/ 	.short	0x001c
        /*0064*/ 	.byte	0x00, 0xf0, 0x11, 0x00


	//----- nvinfo : EIATTR_KPARAM_INFO
	.align		4
.L_19:
        /*0068*/ 	.byte	0x04, 0x17
        /*006a*/ 	.short	(.L_21 - .L_20)
.L_20:
        /*006c*/ 	.word	0x00000000
        /*0070*/ 	.short	0x0003
        /*0072*/ 	.short	0x0018
        /*0074*/ 	.byte	0x00, 0xf0, 0x11, 0x00


	//----- nvinfo : EIATTR_KPARAM_INFO
	.align		4
.L_21:
        /*0078*/ 	.byte	0x04, 0x17
        /*007a*/ 	.short	(.L_23 - .L_22)
.L_22:
        /*007c*/ 	.word	0x00000000
        /*0080*/ 	.short	0x0002
        /*0082*/ 	.short	0x0010
        /*0084*/ 	.byte	0x00, 0xf5, 0x21, 0x00


	//----- nvinfo : EIATTR_KPARAM_INFO
	.align		4
.L_23:
        /*0088*/ 	.byte	0x04, 0x17
        /*008a*/ 	.short	(.L_25 - .L_24)
.L_24:
        /*008c*/ 	.word	0x00000000
        /*0090*/ 	.short	0x0001
        /*0092*/ 	.short	0x0008
        /*0094*/ 	.byte	0x00, 0xf5, 0x21, 0x00


	//----- nvinfo : EIATTR_KPARAM_INFO
	.align		4
.L_25:
        /*0098*/ 	.byte	0x04, 0x17
        /*009a*/ 	.short	(.L_27 - .L_26)
.L_26:
        /*009c*/ 	.word	0x00000000
        /*00a0*/ 	.short	0x0000
        /*00a2*/ 	.short	0x0000
        /*00a4*/ 	.byte	0x00, 0xf5, 0x21, 0x00


	//----- nvinfo : EIATTR_SPARSE_MMA_MASK
	.align		4
.L_27:
        /*00a8*/ 	.byte	0x03, 0x50
        /*00aa*/ 	.short	0x0000


	//----- nvinfo : EIATTR_MAXREG_COUNT
	.align		4
        /*00ac*/ 	.byte	0x03, 0x1b
        /*00ae*/ 	.short	0x00ff


	//----- nvinfo : EIATTR_MERCURY_ISA_VERSION
	.align		4
        /*00b0*/ 	.byte	0x03, 0x5f
        /*00b2*/ 	.short	0x0101


	//----- nvinfo : EIATTR_VRC_CTA_INIT_COUNT
	.align		4
        /*00b4*/ 	.byte	0x02, 0x4a
	.zero		1
	.zero		1


	//----- nvinfo : EIATTR_EXIT_INSTR_OFFSETS
	.align		4
        /*00b8*/ 	.byte	0x04, 0x1c
        /*00ba*/ 	.short	(.L_29 - .L_28)


	//   ....[0]....
.L_28:
        /*00bc*/ 	.word	0x00000120


	//   ....[1]....
        /*00c0*/ 	.word	0x00000210


	//----- nvinfo : EIATTR_CBANK_PARAM_SIZE
	.align		4
.L_29:
        /*00c4*/ 	.byte	0x03, 0x19
        /*00c6*/ 	.short	0x0034


	//----- nvinfo : EIATTR_PARAM_CBANK
	.align		4
        /*00c8*/ 	.byte	0x04, 0x0a
        /*00ca*/ 	.short	(.L_31 - .L_30)
	.align		4
.L_30:
        /*00cc*/ 	.word	index@(.nv.constant0._Z21convolution1d_channelPfS_S_iiiiiii)
        /*00d0*/ 	.short	0x0380
        /*00d2*/ 	.short	0x0034


	//----- nvinfo : EIATTR_SW_WAR
	.align		4
.L_31:
        /*00d4*/ 	.byte	0x04, 0x36
        /*00d6*/ 	.short	(.L_33 - .L_32)
.L_32:
        /*00d8*/ 	.word	0x00000008
.L_33:


//--------------------- .nv.callgraph             --------------------------
	.section	.nv.callgraph,"",@"SHT_CUDA_CALLGRAPH"
	.align	4
	.sectionentsize	8
	.align		4
        /*0000*/ 	.word	0x00000000
	.align		4
        /*0004*/ 	.word	0xffffffff
	.align		4
        /*0008*/ 	.word	0x00000000
	.align		4
        /*000c*/ 	.word	0xfffffffe
	.align		4
        /*0010*/ 	.word	0x00000000
	.align		4
        /*0014*/ 	.word	0xfffffffd
	.align		4
        /*0018*/ 	.word	0x00000000
	.align		4
        /*001c*/ 	.word	0xfffffffc


//--------------------- .text._Z21convolution1d_channelPfS_S_iiiiiii --------------------------
	.section	.text._Z21convolution1d_channelPfS_S_iiiiiii,"ax",@progbits
	.align	128
        .global         _Z21convolution1d_channelPfS_S_iiiiiii
        .type           _Z21convolution1d_channelPfS_S_iiiiiii,@function
        .size           _Z21convolution1d_channelPfS_S_iiiiiii,(.L_x_1 - _Z21convolution1d_channelPfS_S_iiiiiii)
        .other          _Z21convolution1d_channelPfS_S_iiiiiii,@"STO_CUDA_ENTRY STV_DEFAULT"
_Z21convolution1d_channelPfS_S_iiiiiii:
.text._Z21convolution1d_channelPfS_S_iiiiiii:
[----:B------:R-:W-:Y:S01]  /*0000*/  LDC R1, c[0x0][0x37c] ;  /* 0x0000df00ff017b82 */ /* 0x000fe20000000800 */
[----:B------:R-:W0:Y:S07]  /*0010*/  S2R R8, SR_CTAID.Y ;  /* 0x0000000000087919 */ /* 0x000e2e0000002600 */
[----:B------:R-:W1:Y:S01]  /*0020*/  S2UR UR6, SR_CTAID.X ;  /* 0x00000000000679c3 */ /* 0x000e620000002500 */
[----:B------:R-:W2:Y:S01]  /*0030*/  S2R R0, SR_TID.X ;  /* 0x0000000000007919 */ /* 0x000ea20000002100 */
[----:B------:R-:W3:Y:S06]  /*0040*/  S2R R9, SR_TID.Y ;  /* 0x0000000000097919 */ /* 0x000eec0000002200 */
[----:B------:R-:W1:Y:S08]  /*0050*/  LDC.64 R2, c[0x0][0x3a8] ;  /* 0x0000ea00ff027b82 */ /* 0x000e700000000a00 */
[----:B------:R-:W4:Y:S08]  /*0060*/  LDC R11, c[0x0][0x3b0] ;  /* 0x0000ec00ff0b7b82 */ /* 0x000f300000000800 */
[----:B------:R-:W0:Y:S08]  /*0070*/  LDC.64 R4, c[0x0][0x398] ;  /* 0x0000e600ff047b82 */ /* 0x000e300000000a00 */
[----:B------:R-:W5:Y:S01]  /*0080*/  LDC.64 R12, c[0x0][0x3a0] ;  /* 0x0000e800ff0c7b82 */ /* 0x000f620000000a00 */
[----:B-1----:R-:W-:-:S05]  /*0090*/  IADD3 R3, PT, PT, -R3, UR6, RZ ;  /* 0x0000000603037c10 */ /* 0x002fca000fffe1ff */
[----:B--2---:R-:W-:Y:S01]  /*00a0*/  IMAD R3, R0, R2, R3 ;  /* 0x0000000200037224 */ /* 0x004fe200078e0203 */
[----:B----4-:R-:W-:-:S04]  /*00b0*/  ISETP.LE.AND P0, PT, R11, UR6, PT ;  /* 0x000000060b007c0c */ /* 0x010fc8000bf03270 */
[----:B0-----:R-:W-:-:S04]  /*00c0*/  ISETP.LT.AND P0, PT, R8, R5, !P0 ;  /* 0x000000050800720c */ /* 0x001fc80004701270 */
[----:B---3--:R-:W-:Y:S02]  /*00d0*/  ISETP.LT.AND P1, PT, R9, R4, P0 ;  /* 0x000000040900720c */ /* 0x008fe40000721270 */
[C---:B-----5:R-:W-:Y:S02]  /*00e0*/  ISETP.GE.AND P0, PT, R3.reuse, R12, PT ;  /* 0x0000000c0300720c */ /* 0x060fe40003f06270 */
[----:B------:R-:W-:Y:S02]  /*00f0*/  ISETP.LT.AND P1, PT, R0, R13, P1 ;  /* 0x0000000d0000720c */ /* 0x000fe40000f21270 */
[----:B------:R-:W-:-:S04]  /*0100*/  ISETP.GT.AND P0, PT, R3, -0x1, !P0 ;  /* 0xffffffff0300780c */ /* 0x000fc80004704270 */
[----:B------:R-:W-:-:S13]  /*0110*/  PLOP3.LUT P0, PT, P1, P0, PT, 0x80, 0x8 ;  /* 0x000000000008781c */ /* 0x000fda0000f01070 */
[----:B------:R-:W-:Y:S05]  /*0120*/  @!P0 EXIT ;  /* 0x000000000000894d */ /* 0x000fea0003800000 */
[----:B------:R-:W0:Y:S01]  /*0130*/  LDC.64 R4, c[0x0][0x380] ;  /* 0x0000e000ff047b82 */ /* 0x000e220000000a00 */
[----:B------:R-:W1:Y:S01]  /*0140*/  LDCU.64 UR4, c[0x0][0x358] ;  /* 0x00006b00ff0477ac */ /* 0x000e620008000a00 */
[----:B------:R-:W-:Y:S02]  /*0150*/  IMAD R3, R9, R12, R3 ;  /* 0x0000000c09037224 */ /* 0x000fe400078e0203 */
[----:B------:R-:W-:-:S04]  /*0160*/  IMAD R9, R8, R13, R0 ;  /* 0x0000000d08097224 */ /* 0x000fc800078e0200 */
[----:B------:R-:W2:Y:S01]  /*0170*/  LDC.64 R6, c[0x0][0x388] ;  /* 0x0000e200ff067b82 */ /* 0x000ea20000000a00 */
[----:B0-----:R-:W-:-:S07]  /*0180*/  IMAD.WIDE R4, R3, 0x4, R4 ;  /* 0x0000000403047825 */ /* 0x001fce00078e0204 */
[----:B------:R-:W0:Y:S01]  /*0190*/  LDC.64 R2, c[0x0][0x390] ;  /* 0x0000e400ff027b82 */ /* 0x000e220000000a00 */
[----:B-1----:R-:W3:Y:S01]  /*01a0*/  LDG.E R4, desc[UR4][R4.64] ;  /* 0x0000000404047981 */ /* 0x002ee2000c1e1900 */
[----:B--2---:R-:W-:-:S06]  /*01b0*/  IMAD.WIDE.U32 R6, R9, 0x4, R6 ;  /* 0x0000000409067825 */ /* 0x004fcc00078e0006 */
[----:B------:R-:W3:Y:S01]  /*01c0*/  LDG.E R7, desc[UR4][R6.64] ;  /* 0x0000000406077981 */ /* 0x000ee2000c1e1900 */
[----:B------:R-:W-:-:S04]  /*01d0*/  IMAD R9, R8, R11, UR6 ;  /* 0x0000000608097e24 */ /* 0x000fc8000f8e020b */
[----:B0-----:R-:W-:-:S04]  /*01e0*/  IMAD.WIDE.U32 R2, R9, 0x4, R2 ;  /* 0x0000000409027825 */ /* 0x001fc800078e0002 */
[----:B---3--:R-:W-:-:S05]  /*01f0*/  FMUL R9, R4, R7 ;  /* 0x0000000704097220 */ /* 0x008fca0000400000 */
[----:B------:R-:W-:Y:S01]  /*0200*/  REDG.E.ADD.F32.FTZ.RN.STRONG.GPU desc[UR4][R2.64], R9 ;  /* 0x00000009020079a6 */ /* 0x000fe2000c12f304 */
[----:B------:R-:W-:Y:S05]  /*0210*/  EXIT ;  /* 0x000000000000794d */ /* 0x000fea0003800000 */
.L_x_0:
[----:B------:R-:W-:-:S00]  /*0220*/  BRA `(.L_x_0) ;  /* 0xfffffffc00fc7947 */ /* 0x000fc0000383ffff */
[----:B------:R-:W-:-:S00]  /*0230*/  NOP ;  /* 0x0000000000007918 */ /* 0x000fc00000000000 */
        /* <DEDUP_REMOVED lines=12> */
.L_x_1:


//--------------------- .nv.shared.reserved.0     --------------------------
	.section	.nv.shared.reserved.0,"aw",@nobits
	.weak		__nv_reservedSMEM_offset_0_alias
	.size		__nv_reservedSMEM_offset_0_alias, 0, 64
	.other		__nv_reservedSMEM_offset_0_alias,@"STO_CUDA_RESERVED_SHARED STV_DEFAULT"
__nv_reservedSMEM_offset_0_alias:
	.zero		0
	.zero		64


//--------------------- .nv.constant0._Z21convolution1d_channelPfS_S_iiiiiii --------------------------
	.section	.nv.constant0._Z21convolution1d_channelPfS_S_iiiiiii,"a",@progbits
	.sectionflags	@""
	.align	4
.nv.constant0._Z21convolution1d_channelPfS_S_iiiiiii:
	.zero		948


//--------------------- SYMBOLS --------------------------

	.type		.nv.reservedSmem.offset0,@object
	.size		.nv.reservedSmem.offset0,0x4
